//
// Generated by NVIDIA NVVM Compiler
//
// Compiler Build ID: CL-36424714
// Cuda compilation tools, release 13.0, V13.0.88
// Based on NVVM 20.0.0
//

.version 9.0
.target sm_100
.address_size 64

	// .globl	_Z11copy_kernelPK6float2PS_ii

.visible .entry _Z11copy_kernelPK6float2PS_ii(
	.param .u64 .ptr .align 1 _Z11copy_kernelPK6float2PS_ii_param_0,
	.param .u64 .ptr .align 1 _Z11copy_kernelPK6float2PS_ii_param_1,
	.param .u32 _Z11copy_kernelPK6float2PS_ii_param_2,
	.param .u32 _Z11copy_kernelPK6float2PS_ii_param_3
)
{
	.reg .pred 	%p<11>;
	.reg .b32 	%r<15>;
	.reg .b32 	%f<17>;
	.reg .b64 	%rd<8>;

	ld.param.u64 	%rd3, [_Z11copy_kernelPK6float2PS_ii_param_0];
	ld.param.u64 	%rd4, [_Z11copy_kernelPK6float2PS_ii_param_1];
	ld.param.u32 	%r8, [_Z11copy_kernelPK6float2PS_ii_param_2];
	ld.param.u32 	%r7, [_Z11copy_kernelPK6float2PS_ii_param_3];
	mov.u32 	%r9, %ctaid.x;
	mov.u32 	%r10, %ntid.x;
	mov.u32 	%r11, %tid.x;
	mad.lo.s32 	%r1, %r9, %r10, %r11;
	setp.ge.s32 	%p1, %r1, %r8;
	setp.lt.s32 	%p2, %r7, 1;
	or.pred  	%p3, %p1, %p2;
	@%p3 bra 	$L__BB0_12;
	cvta.to.global.u64 	%rd5, %rd3;
	cvta.to.global.u64 	%rd6, %rd4;
	mul.wide.s32 	%rd7, %r1, 8;
	add.s64 	%rd1, %rd5, %rd7;
	add.s64 	%rd2, %rd6, %rd7;
	and.b32  	%r2, %r7, 15;
	setp.lt.u32 	%p4, %r7, 16;
	@%p4 bra 	$L__BB0_4;
	ld.global.v2.f32 	{%f16, %f15}, [%rd1];
	and.b32  	%r12, %r7, 2147483632;
	neg.s32 	%r14, %r12;
$L__BB0_3:
	.pragma "nounroll";
	st.global.v2.f32 	[%rd2], {%f16, %f15};
	ld.global.v2.f32 	{%f7, %f8}, [%rd1];
	st.global.v2.f32 	[%rd2], {%f7, %f8};
	ld.global.v2.f32 	{%f16, %f15}, [%rd1];
	st.global.v2.f32 	[%rd2], {%f16, %f15};
	add.s32 	%r14, %r14, 16;
	setp.ne.s32 	%p5, %r14, 0;
	@%p5 bra 	$L__BB0_3;
$L__BB0_4:
	setp.eq.s32 	%p6, %r2, 0;
	@%p6 bra 	$L__BB0_12;
	and.b32  	%r6, %r7, 7;
	setp.lt.u32 	%p7, %r2, 8;
	@%p7 bra 	$L__BB0_7;
	ld.global.v2.f32 	{%f9, %f10}, [%rd1];
	st.global.v2.f32 	[%rd2], {%f9, %f10};
$L__BB0_7:
	setp.eq.s32 	%p8, %r6, 0;
	@%p8 bra 	$L__BB0_12;
	setp.lt.u32 	%p9, %r6, 4;
	@%p9 bra 	$L__BB0_10;
	ld.global.v2.f32 	{%f11, %f12}, [%rd1];
	st.global.v2.f32 	[%rd2], {%f11, %f12};
$L__BB0_10:
	and.b32  	%r13, %r7, 3;
	setp.eq.s32 	%p10, %r13, 0;
	@%p10 bra 	$L__BB0_12;
	ld.global.v2.f32 	{%f13, %f14}, [%rd1];
	st.global.v2.f32 	[%rd2], {%f13, %f14};
$L__BB0_12:
	ret;

}


// ===== COMPILED SASS (sm_100) =====

	.target	sm_100

	.elftype	@"ET_EXEC"


//--------------------- .note.nv.tkinfo           --------------------------
	.section	.note.nv.tkinfo,"",@"SHT_NOTE"
	.sectionflags	@"SHF_NOTE_NV_TKINFO"
	.tkinfo
        /*0018*/ 	.word	0x00000002
        /*0030*/ 	.string	""
        /*0030*/ 	.string	"ptxas"
        /*0030*/ 	.string	"Cuda compilation tools, release 13.0, V13.0.88"
        /*0030*/ 	.string	"Build cuda_13.0.r13.0/compiler.36424714_0"
        /*0030*/ 	.string	"-arch sm_100 -m 64 "



//--------------------- .note.nv.cuinfo           --------------------------
	.section	.note.nv.cuinfo,"",@"SHT_NOTE"
	.sectionflags	@"SHF_NOTE_NV_CUINFO"
        /*0018*/ 	.short	0x0002
        /*001a*/ 	.short	0x0064
        /*001c*/ 	.short	0x0082
	.zero		2


//--------------------- .nv.info                  --------------------------
	.section	.nv.info,"",@"SHT_CUDA_INFO"
	.align	4


	//----- nvinfo : EIATTR_REGCOUNT
	.align		4
        /*0000*/ 	.byte	0x04, 0x2f
        /*0002*/ 	.short	(.L_1 - .L_0)
	.align		4
.L_0:
        /*0004*/ 	.word	index@(_Z11copy_kernelPK6float2PS_ii)
        /*0008*/ 	.word	0x0000000e


	//----- nvinfo : EIATTR_FRAME_SIZE
	.align		4
.L_1:
        /*000c*/ 	.byte	0x04, 0x11
        /*000e*/ 	.short	(.L_3 - .L_2)
	.align		4
.L_2:
        /*0010*/ 	.word	index@(_Z11copy_kernelPK6float2PS_ii)
        /*0014*/ 	.word	0x00000000


	//----- nvinfo : EIATTR_MIN_STACK_SIZE
	.align		4
.L_3:
        /*0018*/ 	.byte	0x04, 0x12
        /*001a*/ 	.short	(.L_5 - .L_4)
	.align		4
.L_4:
        /*001c*/ 	.word	index@(_Z11copy_kernelPK6float2PS_ii)
        /*0020*/ 	.word	0x00000000
.L_5:


//--------------------- .nv.compat                --------------------------
	.section	.nv.compat,"",@"SHT_CUDA_COMPAT_INFO"
	.align	4
        /*0000*/ 	.byte	0x02, 0x09, 0x00, 0x00, 0x02, 0x02, 0x01, 0x00, 0x02, 0x05, 0x05, 0x00, 0x03, 0x07, 0x01, 0x01
        /*0010*/ 	.byte	0x02, 0x03, 0x00, 0x00, 0x02, 0x06, 0x01, 0x00, 0x04, 0x0b, 0x08, 0x00, 0x09, 0x00, 0x00, 0x00
        /*0020*/ 	.byte	0x00, 0x00, 0x00, 0x00


//--------------------- .nv.info._Z11copy_kernelPK6float2PS_ii --------------------------
	.section	.nv.info._Z11copy_kernelPK6float2PS_ii,"",@"SHT_CUDA_INFO"
	.sectionflags	@""
	.align	4


	//----- nvinfo : EIATTR_CUDA_API_VERSION
	.align		4
        /*0000*/ 	.byte	0x04, 0x37
        /*0002*/ 	.short	(.L_7 - .L_6)
.L_6:
        /*0004*/ 	.word	0x00000082


	//----- nvinfo : EIATTR_KPARAM_INFO
	.align		4
.L_7:
        /*0008*/ 	.byte	0x04, 0x17
        /*000a*/ 	.short	(.L_9 - .L_8)
.L_8:
        /*000c*/ 	.word	0x00000000
        /*0010*/ 	.short	0x0003
        /*0012*/ 	.short	0x0014
        /*0014*/ 	.byte	0x00, 0xf0, 0x11, 0x00


	//----- nvinfo : EIATTR_KPARAM_INFO
	.align		4
.L_9:
        /*0018*/ 	.byte	0x04, 0x17
        /*001a*/ 	.short	(.L_11 - .L_10)
.L_10:
        /*001c*/ 	.word	0x00000000
        /*0020*/ 	.short	0x0002
        /*0022*/ 	.short	0x0010
        /*0024*/ 	.byte	0x00, 0xf0, 0x11, 0x00


	//----- nvinfo : EIATTR_KPARAM_INFO
	.align		4
.L_11:
        /*0028*/ 	.byte	0x04, 0x17
        /*002a*/ 	.short	(.L_13 - .L_12)
.L_12:
        /*002c*/ 	.word	0x00000000
        /*0030*/ 	.short	0x0001
        /*0032*/ 	.short	0x0008
        /*0034*/ 	.byte	0x00, 0xf5, 0x21, 0x00


	//----- nvinfo : EIATTR_KPARAM_INFO
	.align		4
.L_13:
        /*0038*/ 	.byte	0x04, 0x17
        /*003a*/ 	.short	(.L_15 - .L_14)
.L_14:
        /*003c*/ 	.word	0x00000000
        /*0040*/ 	.short	0x0000
        /*0042*/ 	.short	0x0000
        /*0044*/ 	.byte	0x00, 0xf5, 0x21, 0x00


	//----- nvinfo : EIATTR_SPARSE_MMA_MASK
	.align		4
.L_15:
        /*0048*/ 	.byte	0x03, 0x50
        /*004a*/ 	.short	0x0000


	//----- nvinfo : EIATTR_MAXREG_COUNT
	.align		4
        /*004c*/ 	.byte	0x03, 0x1b
        /*004e*/ 	.short	0x00ff


	//----- nvinfo : EIATTR_MERCURY_ISA_VERSION
	.align		4
        /*0050*/ 	.byte	0x03, 0x5f
        /*0052*/ 	.short	0x0101


	//----- nvinfo : EIATTR_VRC_CTA_INIT_COUNT
	.align		4
        /*0054*/ 	.byte	0x02, 0x4a
	.zero		1
	.zero		1


	//----- nvinfo : EIATTR_EXIT_INSTR_OFFSETS
	.align		4
        /*0058*/ 	.byte	0x04, 0x1c
        /*005a*/ 	.short	(.L_17 - .L_16)


	//   ....[0]....
.L_16:
        /*005c*/ 	.word	0x00000080


	//   ....[1]....
        /*0060*/ 	.word	0x000001d0


	//   ....[2]....
        /*0064*/ 	.word	0x00000240


	//   ....[3]....
        /*0068*/ 	.word	0x000002a0


	//   ....[4]....
        /*006c*/ 	.word	0x000002d0


	//----- nvinfo : EIATTR_CBANK_PARAM_SIZE
	.align		4
.L_17:
        /*0070*/ 	.byte	0x03, 0x19
        /*0072*/ 	.short	0x0018


	//----- nvinfo : EIATTR_PARAM_CBANK
	.align		4
        /*0074*/ 	.byte	0x04, 0x0a
        /*0076*/ 	.short	(.L_19 - .L_18)
	.align		4
.L_18:
        /*0078*/ 	.word	index@(.nv.constant0._Z11copy_kernelPK6float2PS_ii)
        /*007c*/ 	.short	0x0380
        /*007e*/ 	.short	0x0018


	//----- nvinfo : EIATTR_SW_WAR
	.align		4
.L_19:
        /*0080*/ 	.byte	0x04, 0x36
        /*0082*/ 	.short	(.L_21 - .L_20)
.L_20:
        /*0084*/ 	.word	0x00000008
.L_21:


//--------------------- .nv.callgraph             --------------------------
	.section	.nv.callgraph,"",@"SHT_CUDA_CALLGRAPH"
	.align	4
	.sectionentsize	8
	.align		4
        /*0000*/ 	.word	0x00000000
	.align		4
        /*0004*/ 	.word	0xffffffff
	.align		4
        /*0008*/ 	.word	0x00000000
	.align		4
        /*000c*/ 	.word	0xfffffffe
	.align		4
        /*0010*/ 	.word	0x00000000
	.align		4
        /*0014*/ 	.word	0xfffffffd
	.align		4
        /*0018*/ 	.word	0x00000000
	.align		4
        /*001c*/ 	.word	0xfffffffc


//--------------------- .text._Z11copy_kernelPK6float2PS_ii --------------------------
	.section	.text._Z11copy_kernelPK6float2PS_ii,"ax",@progbits
	.align	128
        .global         _Z11copy_kernelPK6float2PS_ii
        .type           _Z11copy_kernelPK6float2PS_ii,@function
        .size           _Z11copy_kernelPK6float2PS_ii,(.L_x_5 - _Z11copy_kernelPK6float2PS_ii)
        .other          _Z11copy_kernelPK6float2PS_ii,@"STO_CUDA_ENTRY STV_DEFAULT"
_Z11copy_kernelPK6float2PS_ii:
.text._Z11copy_kernelPK6float2PS_ii:
[----:B------:R-:W-:Y:S01]  /*0000*/  LDC R1, c[0x0][0x37c] ;  /* 0x0000df00ff017b82 */ /* 0x000fe20000000800 */
[----:B------:R-:W0:Y:S07]  /*0010*/  S2R R0, SR_TID.X ;  /* 0x0000000000007919 */ /* 0x000e2e0000002100 */
[----:B------:R-:W0:Y:S08]  /*0020*/  S2UR UR4, SR_CTAID.X ;  /* 0x00000000000479c3 */ /* 0x000e300000002500 */
[----:B------:R-:W0:Y:S08]  /*0030*/  LDC R9, c[0x0][0x360] ;  /* 0x0000d800ff097b82 */ /* 0x000e300000000800 */
[----:B------:R-:W1:Y:S01]  /*0040*/  LDC.64 R2, c[0x0][0x390] ;  /* 0x0000e400ff027b82 */ /* 0x000e620000000a00 */
[----:B0-----:R-:W-:Y:S01]  /*0050*/  IMAD R9, R9, UR4, R0 ;  /* 0x0000000409097c24 */ /* 0x001fe2000f8e0200 */
[----:B-1----:R-:W-:-:S04]  /*0060*/  ISETP.GE.AND P0, PT, R3, 0x1, PT ;  /* 0x000000010300780c */ /* 0x002fc80003f06270 */
[----:B------:R-:W-:-:S13]  /*0070*/  ISETP.GE.OR P0, PT, R9, R2, !P0 ;  /* 0x000000020900720c */ /* 0x000fda0004706670 */
[----:B------:R-:W-:Y:S05]  /*0080*/  @P0 EXIT ;  /* 0x000000000000094d */ /* 0x000fea0003800000 */
[----:B------:R-:W0:Y:S01]  /*0090*/  LDC.64 R4, c[0x0][0x380] ;  /* 0x0000e000ff047b82 */ /* 0x000e220000000a00 */
[C---:B------:R-:W-:Y:S01]  /*00a0*/  ISETP.GE.U32.AND P1, PT, R3.reuse, 0x10, PT ;  /* 0x000000100300780c */ /* 0x040fe20003f26070 */
[----:B------:R-:W1:Y:S01]  /*00b0*/  LDCU.64 UR4, c[0x0][0x358] ;  /* 0x00006b00ff0477ac */ /* 0x000e620008000a00 */
[----:B------:R-:W-:-:S04]  /*00c0*/  LOP3.LUT R2, R3, 0xf, RZ, 0xc0, !PT ;  /* 0x0000000f03027812 */ /* 0x000fc800078ec0ff */
[----:B------:R-:W-:Y:S01]  /*00d0*/  ISETP.NE.AND P0, PT, R2, RZ, PT ;  /* 0x000000ff0200720c */ /* 0x000fe20003f05270 */
[----:B------:R-:W2:Y:S01]  /*00e0*/  LDC.64 R6, c[0x0][0x388] ;  /* 0x0000e200ff067b82 */ /* 0x000ea20000000a00 */
[----:B0-----:R-:W-:-:S04]  /*00f0*/  IMAD.WIDE R4, R9, 0x8, R4 ;  /* 0x0000000809047825 */ /* 0x001fc800078e0204 */
[----:B--2---:R-:W-:Y:S01]  /*0100*/  IMAD.WIDE R6, R9, 0x8, R6 ;  /* 0x0000000809067825 */ /* 0x004fe200078e0206 */
[----:B-1----:R-:W-:Y:S06]  /*0110*/  @!P1 BRA `(.L_x_0) ;  /* 0x00000000002c9947 */ /* 0x002fec0003800000 */
[----:B------:R0:W5:Y:S01]  /*0120*/  LDG.E.64 R8, desc[UR4][R4.64] ;  /* 0x0000000404087981 */ /* 0x000162000c1e1b00 */
[----:B------:R-:W-:-:S05]  /*0130*/  LOP3.LUT R0, R3, 0x7ffffff0, RZ, 0xc0, !PT ;  /* 0x7ffffff003007812 */ /* 0x000fca00078ec0ff */
[----:B------:R-:W-:-:S07]  /*0140*/  IMAD.MOV R0, RZ, RZ, -R0 ;  /* 0x000000ffff007224 */ /* 0x000fce00078e0a00 */
.L_x_1:
[----:B-----5:R1:W-:Y:S04]  /*0150*/  STG.E.64 desc[UR4][R6.64], R8 ;  /* 0x0000000806007986 */ /* 0x0203e8000c101b04 */
[----:B--2---:R-:W2:Y:S01]  /*0160*/  LDG.E.64 R10, desc[UR4][R4.64] ;  /* 0x00000004040a7981 */ /* 0x004ea2000c1e1b00 */
[----:B------:R-:W-:-:S05]  /*0170*/  VIADD R0, R0, 0x10 ;  /* 0x0000001000007836 */ /* 0x000fca0000000000 */
[----:B------:R-:W-:Y:S01]  /*0180*/  ISETP.NE.AND P1, PT, R0, RZ, PT ;  /* 0x000000ff0000720c */ /* 0x000fe20003f25270 */
[----:B--2---:R2:W-:Y:S04]  /*0190*/  STG.E.64 desc[UR4][R6.64], R10 ;  /* 0x0000000a06007986 */ /* 0x0045e8000c101b04 */
[----:B-1----:R-:W3:Y:S04]  /*01a0*/  LDG.E.64 R8, desc[UR4][R4.64] ;  /* 0x0000000404087981 */ /* 0x002ee8000c1e1b00 */
[----:B---3--:R2:W-:Y:S04]  /*01b0*/  STG.E.64 desc[UR4][R6.64], R8 ;  /* 0x0000000806007986 */ /* 0x0085e8000c101b04 */
[----:B------:R-:W-:Y:S05]  /*01c0*/  @P1 BRA `(.L_x_1) ;  /* 0xfffffffc00e01947 */ /* 0x000fea000383ffff */
.L_x_0:
[----:B------:R-:W-:Y:S05]  /*01d0*/  @!P0 EXIT ;  /* 0x000000000000894d */ /* 0x000fea0003800000 */
[----:B------:R-:W-:Y:S02]  /*01e0*/  ISETP.GE.U32.AND P0, PT, R2, 0x8, PT ;  /* 0x000000080200780c */ /* 0x000fe40003f06070 */
[----:B------:R-:W-:-:S04]  /*01f0*/  LOP3.LUT R0, R3, 0x7, RZ, 0xc0, !PT ;  /* 0x0000000703007812 */ /* 0x000fc800078ec0ff */
[----:B------:R-:W-:-:S07]  /*0200*/  ISETP.NE.AND P1, PT, R0, RZ, PT ;  /* 0x000000ff0000720c */ /* 0x000fce0003f25270 */
[----:B------:R-:W-:Y:S06]  /*0210*/  @!P0 BRA `(.L_x_2) ;  /* 0x0000000000088947 */ /* 0x000fec0003800000 */
[----:B--2---:R-:W2:Y:S04]  /*0220*/  LDG.E.64 R8, desc[UR4][R4.64] ;  /* 0x0000000404087981 */ /* 0x004ea8000c1e1b00 */
[----:B--2---:R1:W-:Y:S02]  /*0230*/  STG.E.64 desc[UR4][R6.64], R8 ;  /* 0x0000000806007986 */ /* 0x0043e4000c101b04 */
.L_x_2:
[----:B------:R-:W-:Y:S05]  /*0240*/  @!P1 EXIT ;  /* 0x000000000000994d */ /* 0x000fea0003800000 */
[----:B------:R-:W-:Y:S02]  /*0250*/  ISETP.GE.U32.AND P0, PT, R0, 0x4, PT ;  /* 0x000000040000780c */ /* 0x000fe40003f06070 */
[----:B------:R-:W-:-:S11]  /*0260*/  LOP3.LUT P1, RZ, R3, 0x3, RZ, 0xc0, !PT ;  /* 0x0000000303ff7812 */ /* 0x000fd6000782c0ff */
[----:B------:R-:W-:Y:S05]  /*0270*/  @!P0 BRA `(.L_x_3) ;  /* 0x0000000000088947 */ /* 0x000fea0003800000 */
[----:B------:R-:W3:Y:S04]  /*0280*/  LDG.E.64 R2, desc[UR4][R4.64] ;  /* 0x0000000404027981 */ /* 0x000ee8000c1e1b00 */
[----:B---3--:R3:W-:Y:S02]  /*0290*/  STG.E.64 desc[UR4][R6.64], R2 ;  /* 0x0000000206007986 */ /* 0x0087e4000c101b04 */
.L_x_3:
[----:B------:R-:W-:Y:S05]  /*02a0*/  @!P1 EXIT ;  /* 0x000000000000994d */ /* 0x000fea0003800000 */
[----:B0-----:R-:W4:Y:S04]  /*02b0*/  LDG.E.64 R4, desc[UR4][R4.64] ;  /* 0x0000000404047981 */ /* 0x001f28000c1e1b00 */
[----:B----4-:R-:W-:Y:S01]  /*02c0*/  STG.E.64 desc[UR4][R6.64], R4 ;  /* 0x0000000406007986 */ /* 0x010fe2000c101b04 */
[----:B------:R-:W-:Y:S05]  /*02d0*/  EXIT ;  /* 0x000000000000794d */ /* 0x000fea0003800000 */
.L_x_4:
[----:B------:R-:W-:-:S00]  /*02e0*/  BRA `(.L_x_4) ;  /* 0xfffffffc00fc7947 */ /* 0x000fc0000383ffff */
[----:B------:R-:W-:-:S00]  /*02f0*/  NOP ;  /* 0x0000000000007918 */ /* 0x000fc00000000000 */
        /* <DEDUP_REMOVED lines=8> */
.L_x_5:


//--------------------- .nv.shared.reserved.0     --------------------------
	.section	.nv.shared.reserved.0,"aw",@nobits
	.weak		__nv_reservedSMEM_offset_0_alias
	.size		__nv_reservedSMEM_offset_0_alias, 0, 64
	.other		__nv_reservedSMEM_offset_0_alias,@"STO_CUDA_RESERVED_SHARED STV_DEFAULT"
__nv_reservedSMEM_offset_0_alias:
	.zero		0
	.zero		64


//--------------------- .nv.constant0._Z11copy_kernelPK6float2PS_ii --------------------------
	.section	.nv.constant0._Z11copy_kernelPK6float2PS_ii,"a",@progbits
	.sectionflags	@""
	.align	4
.nv.constant0._Z11copy_kernelPK6float2PS_ii:
	.zero		920


//--------------------- SYMBOLS --------------------------

	.type		.nv.reservedSmem.offset0,@object
	.size		.nv.reservedSmem.offset0,0x4
